//
// Generated by NVIDIA NVVM Compiler
//
// Compiler Build ID: CL-36424714
// Cuda compilation tools, release 13.0, V13.0.88
// Based on NVVM 20.0.0
//

.version 9.0
.target sm_100
.address_size 64

	// .globl	_Z19collateSegments_gpuPiS_S_i

.visible .entry _Z19collateSegments_gpuPiS_S_i(
	.param .u64 .ptr .align 1 _Z19collateSegments_gpuPiS_S_i_param_0,
	.param .u64 .ptr .align 1 _Z19collateSegments_gpuPiS_S_i_param_1,
	.param .u64 .ptr .align 1 _Z19collateSegments_gpuPiS_S_i_param_2,
	.param .u32 _Z19collateSegments_gpuPiS_S_i_param_3
)
{
	.reg .pred 	%p<4>;
	.reg .b32 	%r<14>;
	.reg .b64 	%rd<13>;

	ld.param.u64 	%rd4, [_Z19collateSegments_gpuPiS_S_i_param_0];
	ld.param.u64 	%rd5, [_Z19collateSegments_gpuPiS_S_i_param_1];
	ld.param.u64 	%rd6, [_Z19collateSegments_gpuPiS_S_i_param_2];
	ld.param.u32 	%r7, [_Z19collateSegments_gpuPiS_S_i_param_3];
	mov.u32 	%r1, %ntid.x;
	mov.u32 	%r8, %ctaid.x;
	mov.u32 	%r9, %tid.x;
	mad.lo.s32 	%r13, %r1, %r8, %r9;
	setp.ge.s32 	%p1, %r13, %r7;
	@%p1 bra 	$L__BB0_5;
	mov.u32 	%r10, %nctaid.x;
	mul.lo.s32 	%r3, %r1, %r10;
	cvta.to.global.u64 	%rd1, %rd4;
	cvta.to.global.u64 	%rd2, %rd5;
	cvta.to.global.u64 	%rd3, %rd6;
$L__BB0_2:
	mul.wide.s32 	%rd7, %r13, 4;
	add.s64 	%rd8, %rd1, %rd7;
	ld.global.u32 	%r5, [%rd8];
	ld.global.u32 	%r11, [%rd8+4];
	setp.eq.s32 	%p2, %r5, %r11;
	@%p2 bra 	$L__BB0_4;
	add.s64 	%rd10, %rd2, %rd7;
	ld.global.u32 	%r12, [%rd10];
	mul.wide.s32 	%rd11, %r5, 4;
	add.s64 	%rd12, %rd3, %rd11;
	st.global.u32 	[%rd12], %r12;
$L__BB0_4:
	add.s32 	%r13, %r13, %r3;
	setp.lt.s32 	%p3, %r13, %r7;
	@%p3 bra 	$L__BB0_2;
$L__BB0_5:
	ret;

}


// ===== COMPILED SASS (sm_100) =====

	.target	sm_100

	.elftype	@"ET_EXEC"


//--------------------- .note.nv.tkinfo           --------------------------
	.section	.note.nv.tkinfo,"",@"SHT_NOTE"
	.sectionflags	@"SHF_NOTE_NV_TKINFO"
	.tkinfo
        /*0018*/ 	.word	0x00000002
        /*0030*/ 	.string	""
        /*0030*/ 	.string	"ptxas"
        /*0030*/ 	.string	"Cuda compilation tools, release 13.0, V13.0.88"
        /*0030*/ 	.string	"Build cuda_13.0.r13.0/compiler.36424714_0"
        /*0030*/ 	.string	"-arch sm_100 -m 64 "



//--------------------- .note.nv.cuinfo           --------------------------
	.section	.note.nv.cuinfo,"",@"SHT_NOTE"
	.sectionflags	@"SHF_NOTE_NV_CUINFO"
        /*0018*/ 	.short	0x0002
        /*001a*/ 	.short	0x0064
        /*001c*/ 	.short	0x0082
	.zero		2


//--------------------- .nv.info                  --------------------------
	.section	.nv.info,"",@"SHT_CUDA_INFO"
	.align	4


	//----- nvinfo : EIATTR_REGCOUNT
	.align		4
        /*0000*/ 	.byte	0x04, 0x2f
        /*0002*/ 	.short	(.L_1 - .L_0)
	.align		4
.L_0:
        /*0004*/ 	.word	index@(_Z19collateSegments_gpuPiS_S_i)
        /*0008*/ 	.word	0x00000010


	//----- nvinfo : EIATTR_FRAME_SIZE
	.align		4
.L_1:
        /*000c*/ 	.byte	0x04, 0x11
        /*000e*/ 	.short	(.L_3 - .L_2)
	.align		4
.L_2:
        /*0010*/ 	.word	index@(_Z19collateSegments_gpuPiS_S_i)
        /*0014*/ 	.word	0x00000000


	//----- nvinfo : EIATTR_MIN_STACK_SIZE
	.align		4
.L_3:
        /*0018*/ 	.byte	0x04, 0x12
        /*001a*/ 	.short	(.L_5 - .L_4)
	.align		4
.L_4:
        /*001c*/ 	.word	index@(_Z19collateSegments_gpuPiS_S_i)
        /*0020*/ 	.word	0x00000000
.L_5:


//--------------------- .nv.compat                --------------------------
	.section	.nv.compat,"",@"SHT_CUDA_COMPAT_INFO"
	.align	4
        /*0000*/ 	.byte	0x02, 0x09, 0x00, 0x00, 0x02, 0x02, 0x01, 0x00, 0x02, 0x05, 0x05, 0x00, 0x03, 0x07, 0x01, 0x01
        /*0010*/ 	.byte	0x02, 0x03, 0x00, 0x00, 0x02, 0x06, 0x01, 0x00, 0x04, 0x0b, 0x08, 0x00, 0x09, 0x00, 0x00, 0x00
        /*0020*/ 	.byte	0x00, 0x00, 0x00, 0x00


//--------------------- .nv.info._Z19collateSegments_gpuPiS_S_i --------------------------
	.section	.nv.info._Z19collateSegments_gpuPiS_S_i,"",@"SHT_CUDA_INFO"
	.sectionflags	@""
	.align	4


	//----- nvinfo : EIATTR_CUDA_API_VERSION
	.align		4
        /*0000*/ 	.byte	0x04, 0x37
        /*0002*/ 	.short	(.L_7 - .L_6)
.L_6:
        /*0004*/ 	.word	0x00000082


	//----- nvinfo : EIATTR_KPARAM_INFO
	.align		4
.L_7:
        /*0008*/ 	.byte	0x04, 0x17
        /*000a*/ 	.short	(.L_9 - .L_8)
.L_8:
        /*000c*/ 	.word	0x00000000
        /*0010*/ 	.short	0x0003
        /*0012*/ 	.short	0x0018
        /*0014*/ 	.byte	0x00, 0xf0, 0x11, 0x00


	//----- nvinfo : EIATTR_KPARAM_INFO
	.align		4
.L_9:
        /*0018*/ 	.byte	0x04, 0x17
        /*001a*/ 	.short	(.L_11 - .L_10)
.L_10:
        /*001c*/ 	.word	0x00000000
        /*0020*/ 	.short	0x0002
        /*0022*/ 	.short	0x0010
        /*0024*/ 	.byte	0x00, 0xf5, 0x21, 0x00


	//----- nvinfo : EIATTR_KPARAM_INFO
	.align		4
.L_11:
        /*0028*/ 	.byte	0x04, 0x17
        /*002a*/ 	.short	(.L_13 - .L_12)
.L_12:
        /*002c*/ 	.word	0x00000000
        /*0030*/ 	.short	0x0001
        /*0032*/ 	.short	0x0008
        /*0034*/ 	.byte	0x00, 0xf5, 0x21, 0x00


	//----- nvinfo : EIATTR_KPARAM_INFO
	.align		4
.L_13:
        /*0038*/ 	.byte	0x04, 0x17
        /*003a*/ 	.short	(.L_15 - .L_14)
.L_14:
        /*003c*/ 	.word	0x00000000
        /*0040*/ 	.short	0x0000
        /*0042*/ 	.short	0x0000
        /*0044*/ 	.byte	0x00, 0xf5, 0x21, 0x00


	//----- nvinfo : EIATTR_SPARSE_MMA_MASK
	.align		4
.L_15:
        /*0048*/ 	.byte	0x03, 0x50
        /*004a*/ 	.short	0x0000


	//----- nvinfo : EIATTR_MAXREG_COUNT
	.align		4
        /*004c*/ 	.byte	0x03, 0x1b
        /*004e*/ 	.short	0x00ff


	//----- nvinfo : EIATTR_MERCURY_ISA_VERSION
	.align		4
        /*0050*/ 	.byte	0x03, 0x5f
        /*0052*/ 	.short	0x0101


	//----- nvinfo : EIATTR_VRC_CTA_INIT_COUNT
	.align		4
        /*0054*/ 	.byte	0x02, 0x4a
	.zero		1
	.zero		1


	//----- nvinfo : EIATTR_EXIT_INSTR_OFFSETS
	.align		4
        /*0058*/ 	.byte	0x04, 0x1c
        /*005a*/ 	.short	(.L_17 - .L_16)


	//   ....[0]....
.L_16:
        /*005c*/ 	.word	0x00000070


	//   ....[1]....
        /*0060*/ 	.word	0x000001e0


	//----- nvinfo : EIATTR_CRS_STACK_SIZE
	.align		4
.L_17:
        /*0064*/ 	.byte	0x04, 0x1e
        /*0066*/ 	.short	(.L_19 - .L_18)
.L_18:
        /*0068*/ 	.word	0x00000000


	//----- nvinfo : EIATTR_CBANK_PARAM_SIZE
	.align		4
.L_19:
        /*006c*/ 	.byte	0x03, 0x19
        /*006e*/ 	.short	0x001c


	//----- nvinfo : EIATTR_PARAM_CBANK
	.align		4
        /*0070*/ 	.byte	0x04, 0x0a
        /*0072*/ 	.short	(.L_21 - .L_20)
	.align		4
.L_20:
        /*0074*/ 	.word	index@(.nv.constant0._Z19collateSegments_gpuPiS_S_i)
        /*0078*/ 	.short	0x0380
        /*007a*/ 	.short	0x001c


	//----- nvinfo : EIATTR_SW_WAR
	.align		4
.L_21:
        /*007c*/ 	.byte	0x04, 0x36
        /*007e*/ 	.short	(.L_23 - .L_22)
.L_22:
        /*0080*/ 	.word	0x00000008
.L_23:


//--------------------- .nv.callgraph             --------------------------
	.section	.nv.callgraph,"",@"SHT_CUDA_CALLGRAPH"
	.align	4
	.sectionentsize	8
	.align		4
        /*0000*/ 	.word	0x00000000
	.align		4
        /*0004*/ 	.word	0xffffffff
	.align		4
        /*0008*/ 	.word	0x00000000
	.align		4
        /*000c*/ 	.word	0xfffffffe
	.align		4
        /*0010*/ 	.word	0x00000000
	.align		4
        /*0014*/ 	.word	0xfffffffd
	.align		4
        /*0018*/ 	.word	0x00000000
	.align		4
        /*001c*/ 	.word	0xfffffffc


//--------------------- .text._Z19collateSegments_gpuPiS_S_i --------------------------
	.section	.text._Z19collateSegments_gpuPiS_S_i,"ax",@progbits
	.align	128
        .global         _Z19collateSegments_gpuPiS_S_i
        .type           _Z19collateSegments_gpuPiS_S_i,@function
        .size           _Z19collateSegments_gpuPiS_S_i,(.L_x_4 - _Z19collateSegments_gpuPiS_S_i)
        .other          _Z19collateSegments_gpuPiS_S_i,@"STO_CUDA_ENTRY STV_DEFAULT"
_Z19collateSegments_gpuPiS_S_i:
.text._Z19collateSegments_gpuPiS_S_i:
[----:B------:R-:W-:Y:S01]  /*0000*/  LDC R1, c[0x0][0x37c] ;  /* 0x0000df00ff017b82 */ /* 0x000fe20000000800 */
[----:B------:R-:W0:Y:S01]  /*0010*/  S2R R0, SR_CTAID.X ;  /* 0x0000000000007919 */ /* 0x000e220000002500 */
[----:B------:R-:W0:Y:S01]  /*0020*/  LDCU UR4, c[0x0][0x360] ;  /* 0x00006c00ff0477ac */ /* 0x000e220008000800 */
[----:B------:R-:W0:Y:S01]  /*0030*/  S2R R3, SR_TID.X ;  /* 0x0000000000037919 */ /* 0x000e220000002100 */
[----:B------:R-:W1:Y:S01]  /*0040*/  LDCU UR5, c[0x0][0x398] ;  /* 0x00007300ff0577ac */ /* 0x000e620008000800 */
[----:B0-----:R-:W-:-:S05]  /*0050*/  IMAD R0, R0, UR4, R3 ;  /* 0x0000000400007c24 */ /* 0x001fca000f8e0203 */
[----:B-1----:R-:W-:-:S13]  /*0060*/  ISETP.GE.AND P0, PT, R0, UR5, PT ;  /* 0x0000000500007c0c */ /* 0x002fda000bf06270 */
[----:B------:R-:W-:Y:S05]  /*0070*/  @P0 EXIT ;  /* 0x000000000000094d */ /* 0x000fea0003800000 */
[----:B------:R-:W0:Y:S01]  /*0080*/  LDC.64 R6, c[0x0][0x380] ;  /* 0x0000e000ff067b82 */ /* 0x000e220000000a00 */
[----:B------:R-:W1:Y:S01]  /*0090*/  LDCU UR5, c[0x0][0x370] ;  /* 0x00006e00ff0577ac */ /* 0x000e620008000800 */
[----:B------:R-:W2:Y:S06]  /*00a0*/  LDCU.64 UR6, c[0x0][0x358] ;  /* 0x00006b00ff0677ac */ /* 0x000eac0008000a00 */
[----:B------:R-:W3:Y:S01]  /*00b0*/  LDC.64 R8, c[0x0][0x388] ;  /* 0x0000e200ff087b82 */ /* 0x000ee20000000a00 */
[----:B------:R-:W4:Y:S07]  /*00c0*/  LDCU UR8, c[0x0][0x398] ;  /* 0x00007300ff0877ac */ /* 0x000f2e0008000800 */
[----:B------:R-:W0:Y:S01]  /*00d0*/  LDC.64 R10, c[0x0][0x390] ;  /* 0x0000e400ff0a7b82 */ /* 0x000e220000000a00 */
[----:B-1----:R-:W-:-:S12]  /*00e0*/  UIMAD UR4, UR4, UR5, URZ ;  /* 0x00000005040472a4 */ /* 0x002fd8000f8e02ff */
.L_x_2:
[----:B0-----:R-:W-:-:S05]  /*00f0*/  IMAD.WIDE R2, R0, 0x4, R6 ;  /* 0x0000000400027825 */ /* 0x001fca00078e0206 */
[----:B--2---:R-:W2:Y:S04]  /*0100*/  LDG.E R13, desc[UR6][R2.64] ;  /* 0x00000006020d7981 */ /* 0x004ea8000c1e1900 */
[----:B------:R-:W2:Y:S01]  /*0110*/  LDG.E R4, desc[UR6][R2.64+0x4] ;  /* 0x0000040602047981 */ /* 0x000ea2000c1e1900 */
[----:B------:R-:W-:Y:S01]  /*0120*/  MOV R5, R0 ;  /* 0x0000000000057202 */ /* 0x000fe20000000f00 */
[----:B------:R-:W-:Y:S01]  /*0130*/  BSSY.RECONVERGENT B0, `(.L_x_0) ;  /* 0x0000009000007945 */ /* 0x000fe20003800200 */
[----:B------:R-:W-:-:S04]  /*0140*/  IADD3 R0, PT, PT, R0, UR4, RZ ;  /* 0x0000000400007c10 */ /* 0x000fc8000fffe0ff */
[----:B----4-:R-:W-:Y:S02]  /*0150*/  ISETP.GE.AND P1, PT, R0, UR8, PT ;  /* 0x0000000800007c0c */ /* 0x010fe4000bf26270 */
[----:B--2---:R-:W-:-:S13]  /*0160*/  ISETP.NE.AND P0, PT, R13, R4, PT ;  /* 0x000000040d00720c */ /* 0x004fda0003f05270 */
[----:B------:R-:W-:Y:S05]  /*0170*/  @!P0 BRA `(.L_x_1) ;  /* 0x0000000000108947 */ /* 0x000fea0003800000 */
[----:B---3--:R-:W-:-:S06]  /*0180*/  IMAD.WIDE R2, R5, 0x4, R8 ;  /* 0x0000000405027825 */ /* 0x008fcc00078e0208 */
[----:B------:R-:W2:Y:S01]  /*0190*/  LDG.E R3, desc[UR6][R2.64] ;  /* 0x0000000602037981 */ /* 0x000ea2000c1e1900 */
[----:B------:R-:W-:-:S05]  /*01a0*/  IMAD.WIDE R4, R13, 0x4, R10 ;  /* 0x000000040d047825 */ /* 0x000fca00078e020a */
[----:B--2---:R0:W-:Y:S02]  /*01b0*/  STG.E desc[UR6][R4.64], R3 ;  /* 0x0000000304007986 */ /* 0x0041e4000c101906 */
.L_x_1:
[----:B------:R-:W-:Y:S05]  /*01c0*/  BSYNC.RECONVERGENT B0 ;  /* 0x0000000000007941 */ /* 0x000fea0003800200 */
.L_x_0:
[----:B------:R-:W-:Y:S05]  /*01d0*/  @!P1 BRA `(.L_x_2) ;  /* 0xfffffffc00c49947 */ /* 0x000fea000383ffff */
[----:B------:R-:W-:Y:S05]  /*01e0*/  EXIT ;  /* 0x000000000000794d */ /* 0x000fea0003800000 */
.L_x_3:
[----:B------:R-:W-:-:S00]  /*01f0*/  BRA `(.L_x_3) ;  /* 0xfffffffc00fc7947 */ /* 0x000fc0000383ffff */
[----:B------:R-:W-:-:S00]  /*0200*/  NOP ;  /* 0x0000000000007918 */ /* 0x000fc00000000000 */
[----:B------:R-:W-:-:S00]  /*0210*/  NOP ;  /* 0x0000000000007918 */ /* 0x000fc00000000000 */
[----:B------:R-:W-:-:S00]  /*0220*/  NOP ;  /* 0x0000000000007918 */ /* 0x000fc00000000000 */
[----:B------:R-:W-:-:S00]  /*0230*/  NOP ;  /* 0x0000000000007918 */ /* 0x000fc00000000000 */
[----:B------:R-:W-:-:S00]  /*0240*/  NOP ;  /* 0x0000000000007918 */ /* 0x000fc00000000000 */
[----:B------:R-:W-:-:S00]  /*0250*/  NOP ;  /* 0x0000000000007918 */ /* 0x000fc00000000000 */
[----:B------:R-:W-:-:S00]  /*0260*/  NOP ;  /* 0x0000000000007918 */ /* 0x000fc00000000000 */
[----:B------:R-:W-:-:S00]  /*0270*/  NOP ;  /* 0x0000000000007918 */ /* 0x000fc00000000000 */
.L_x_4:


//--------------------- .nv.shared.reserved.0     --------------------------
	.section	.nv.shared.reserved.0,"aw",@nobits
	.weak		__nv_reservedSMEM_offset_0_alias
	.size		__nv_reservedSMEM_offset_0_alias, 0, 64
	.other		__nv_reservedSMEM_offset_0_alias,@"STO_CUDA_RESERVED_SHARED STV_DEFAULT"
__nv_reservedSMEM_offset_0_alias:
	.zero		0
	.zero		64


//--------------------- .nv.constant0._Z19collateSegments_gpuPiS_S_i --------------------------
	.section	.nv.constant0._Z19collateSegments_gpuPiS_S_i,"a",@progbits
	.sectionflags	@""
	.align	4
.nv.constant0._Z19collateSegments_gpuPiS_S_i:
	.zero		924


//--------------------- SYMBOLS --------------------------

	.type		.nv.reservedSmem.offset0,@object
	.size		.nv.reservedSmem.offset0,0x4
